//
// Generated by NVIDIA NVVM Compiler
//
// Compiler Build ID: CL-36424714
// Cuda compilation tools, release 13.0, V13.0.88
// Based on NVVM 20.0.0
//

.version 9.0
.target sm_100
.address_size 64

	// .globl	_Z11UniverseSimv
.extern .func  (.param .b32 func_retval0) vprintf
(
	.param .b64 vprintf_param_0,
	.param .b64 vprintf_param_1
)
;
.global .align 1 .b8 $str[39] = {71, 97, 108, 97, 120, 105, 97, 58, 32, 37, 100, 44, 32, 69, 115, 116, 114, 101, 108, 108, 97, 58, 32, 37, 100, 44, 32, 98, 114, 105, 108, 108, 111, 58, 32, 37, 100, 10};

.visible .entry _Z11UniverseSimv()
{
	.local .align 8 .b8 	__local_depot0[16];
	.reg .b64 	%SP;
	.reg .b64 	%SPL;
	.reg .b32 	%r<10>;
	.reg .b64 	%rd<5>;

	mov.u64 	%SPL, __local_depot0;
	cvta.local.u64 	%SP, %SPL;
	add.u64 	%rd1, %SP, 0;
	add.u64 	%rd2, %SPL, 0;
	mov.u32 	%r1, %ctaid.x;
	mov.u32 	%r2, %tid.x;
	mul.lo.s32 	%r3, %r1, %r2;
	mul.hi.u32 	%r4, %r3, -858993459;
	shr.u32 	%r5, %r4, 3;
	mul.lo.s32 	%r6, %r5, 10;
	sub.s32 	%r7, %r3, %r6;
	st.local.v2.u32 	[%rd2], {%r1, %r2};
	st.local.u32 	[%rd2+8], %r7;
	mov.u64 	%rd3, $str;
	cvta.global.u64 	%rd4, %rd3;
	{ // callseq 0, 0
	.param .b64 param0;
	st.param.b64 	[param0], %rd4;
	.param .b64 param1;
	st.param.b64 	[param1], %rd1;
	.param .b32 retval0;
	call.uni (retval0), 
	vprintf, 
	(
	param0, 
	param1
	);
	ld.param.b32 	%r8, [retval0];
	} // callseq 0
	ret;

}


// ===== COMPILED SASS (sm_100) =====

	.target	sm_100

	.elftype	@"ET_EXEC"


//--------------------- .note.nv.tkinfo           --------------------------
	.section	.note.nv.tkinfo,"",@"SHT_NOTE"
	.sectionflags	@"SHF_NOTE_NV_TKINFO"
	.tkinfo
        /*0018*/ 	.word	0x00000002
        /*0030*/ 	.string	""
        /*0030*/ 	.string	"ptxas"
        /*0030*/ 	.string	"Cuda compilation tools, release 13.0, V13.0.88"
        /*0030*/ 	.string	"Build cuda_13.0.r13.0/compiler.36424714_0"
        /*0030*/ 	.string	"-arch sm_100 -m 64 "



//--------------------- .note.nv.cuinfo           --------------------------
	.section	.note.nv.cuinfo,"",@"SHT_NOTE"
	.sectionflags	@"SHF_NOTE_NV_CUINFO"
        /*0018*/ 	.short	0x0002
        /*001a*/ 	.short	0x0064
        /*001c*/ 	.short	0x0082
	.zero		2


//--------------------- .nv.info                  --------------------------
	.section	.nv.info,"",@"SHT_CUDA_INFO"
	.align	4


	//----- nvinfo : EIATTR_REGCOUNT
	.align		4
        /*0000*/ 	.byte	0x04, 0x2f
        /*0002*/ 	.short	(.L_2 - .L_1)
	.align		4
.L_1:
        /*0004*/ 	.word	index@(_Z11UniverseSimv)
        /*0008*/ 	.word	0x00000018


	//----- nvinfo : EIATTR_FRAME_SIZE
	.align		4
.L_2:
        /*000c*/ 	.byte	0x04, 0x11
        /*000e*/ 	.short	(.L_4 - .L_3)
	.align		4
.L_3:
        /*0010*/ 	.word	index@(_Z11UniverseSimv)
        /*0014*/ 	.word	0x00000010


	//----- nvinfo : EIATTR_MIN_STACK_SIZE
	.align		4
.L_4:
        /*0018*/ 	.byte	0x04, 0x12
        /*001a*/ 	.short	(.L_6 - .L_5)
	.align		4
.L_5:
        /*001c*/ 	.word	index@(_Z11UniverseSimv)
        /*0020*/ 	.word	0x00000010
.L_6:


//--------------------- .nv.compat                --------------------------
	.section	.nv.compat,"",@"SHT_CUDA_COMPAT_INFO"
	.align	4
        /*0000*/ 	.byte	0x02, 0x09, 0x00, 0x00, 0x02, 0x02, 0x01, 0x00, 0x02, 0x05, 0x05, 0x00, 0x03, 0x07, 0x01, 0x01
        /*0010*/ 	.byte	0x02, 0x03, 0x00, 0x00, 0x02, 0x06, 0x01, 0x00, 0x04, 0x0b, 0x08, 0x00, 0x09, 0x00, 0x00, 0x00
        /*0020*/ 	.byte	0x00, 0x00, 0x00, 0x00


//--------------------- .nv.info._Z11UniverseSimv --------------------------
	.section	.nv.info._Z11UniverseSimv,"",@"SHT_CUDA_INFO"
	.sectionflags	@""
	.align	4


	//----- nvinfo : EIATTR_CUDA_API_VERSION
	.align		4
        /*0000*/ 	.byte	0x04, 0x37
        /*0002*/ 	.short	(.L_8 - .L_7)
.L_7:
        /*0004*/ 	.word	0x00000082


	//----- nvinfo : EIATTR_SPARSE_MMA_MASK
	.align		4
.L_8:
        /*0008*/ 	.byte	0x03, 0x50
        /*000a*/ 	.short	0x0000


	//----- nvinfo : EIATTR_MAXREG_COUNT
	.align		4
        /*000c*/ 	.byte	0x03, 0x1b
        /*000e*/ 	.short	0x00ff


	//----- nvinfo : EIATTR_EXTERNS
	.align		4
        /*0010*/ 	.byte	0x04, 0x0f
        /*0012*/ 	.short	(.L_10 - .L_9)


	//   ....[0]....
	.align		4
.L_9:
        /*0014*/ 	.word	index@(vprintf)


	//----- nvinfo : EIATTR_MERCURY_ISA_VERSION
	.align		4
.L_10:
        /*0018*/ 	.byte	0x03, 0x5f
        /*001a*/ 	.short	0x0101


	//----- nvinfo : EIATTR_VRC_CTA_INIT_COUNT
	.align		4
        /*001c*/ 	.byte	0x02, 0x4a
	.zero		1
	.zero		1


	//----- nvinfo : EIATTR_SYSCALL_OFFSETS
	.align		4
        /*0020*/ 	.byte	0x04, 0x46
        /*0022*/ 	.short	(.L_12 - .L_11)


	//   ....[0]....
.L_11:
        /*0024*/ 	.word	0x00000140


	//----- nvinfo : EIATTR_EXIT_INSTR_OFFSETS
	.align		4
.L_12:
        /*0028*/ 	.byte	0x04, 0x1c
        /*002a*/ 	.short	(.L_14 - .L_13)


	//   ....[0]....
.L_13:
        /*002c*/ 	.word	0x00000150


	//----- nvinfo : EIATTR_SW_WAR
	.align		4
.L_14:
        /*0030*/ 	.byte	0x04, 0x36
        /*0032*/ 	.short	(.L_16 - .L_15)
.L_15:
        /*0034*/ 	.word	0x00000008
.L_16:


//--------------------- .nv.callgraph             --------------------------
	.section	.nv.callgraph,"",@"SHT_CUDA_CALLGRAPH"
	.align	4
	.sectionentsize	8
	.align		4
        /*0000*/ 	.word	0x00000000
	.align		4
        /*0004*/ 	.word	0xffffffff
	.align		4
        /*0008*/ 	.word	index@(_Z11UniverseSimv)
	.align		4
        /*000c*/ 	.word	index@(vprintf)
	.align		4
        /*0010*/ 	.word	0x00000000
	.align		4
        /*0014*/ 	.word	0xfffffffe
	.align		4
        /*0018*/ 	.word	0x00000000
	.align		4
        /*001c*/ 	.word	0xfffffffd
	.align		4
        /*0020*/ 	.word	0x00000000
	.align		4
        /*0024*/ 	.word	0xfffffffc


//--------------------- .nv.constant4             --------------------------
	.section	.nv.constant4,"a",@progbits
	.align	8
	.align		8
.nv.constant4:
        /*0000*/ 	.dword	vprintf
	.align		8
        /*0008*/ 	.dword	$str


//--------------------- .text._Z11UniverseSimv    --------------------------
	.section	.text._Z11UniverseSimv,"ax",@progbits
	.align	128
        .global         _Z11UniverseSimv
        .type           _Z11UniverseSimv,@function
        .size           _Z11UniverseSimv,(.L_x_2 - _Z11UniverseSimv)
        .other          _Z11UniverseSimv,@"STO_CUDA_ENTRY STV_DEFAULT"
_Z11UniverseSimv:
.text._Z11UniverseSimv:
[----:B------:R-:W0:Y:S01]  /*0000*/  LDC R1, c[0x0][0x37c] ;  /* 0x0000df00ff017b82 */ /* 0x000e220000000800 */
[----:B------:R-:W1:Y:S01]  /*0010*/  S2R R8, SR_CTAID.X ;  /* 0x0000000000087919 */ /* 0x000e620000002500 */
[----:B0-----:R-:W-:Y:S01]  /*0020*/  VIADD R1, R1, 0xfffffff0 ;  /* 0xfffffff001017836 */ /* 0x001fe20000000000 */
[----:B------:R-:W0:Y:S01]  /*0030*/  LDCU UR4, c[0x0][0x2f8] ;  /* 0x00005f00ff0477ac */ /* 0x000e220008000800 */
[----:B------:R-:W1:Y:S01]  /*0040*/  S2R R9, SR_TID.X ;  /* 0x0000000000097919 */ /* 0x000e620000002100 */
[----:B------:R-:W2:Y:S01]  /*0050*/  LDCU.64 UR6, c[0x4][0x8] ;  /* 0x01000100ff0677ac */ /* 0x000ea20008000a00 */
[----:B------:R-:W3:Y:S01]  /*0060*/  LDCU UR5, c[0x0][0x2fc] ;  /* 0x00005f80ff0577ac */ /* 0x000ee20008000800 */
[----:B0-----:R-:W-:Y:S01]  /*0070*/  IADD3 R6, P0, PT, R1, UR4, RZ ;  /* 0x0000000401067c10 */ /* 0x001fe2000ff1e0ff */
[----:B--2---:R-:W-:Y:S01]  /*0080*/  IMAD.U32 R4, RZ, RZ, UR6 ;  /* 0x00000006ff047e24 */ /* 0x004fe2000f8e00ff */
[----:B------:R-:W-:Y:S02]  /*0090*/  MOV R5, UR7 ;  /* 0x0000000700057c02 */ /* 0x000fe40008000f00 */
[----:B---3--:R-:W-:Y:S01]  /*00a0*/  IADD3.X R7, PT, PT, RZ, UR5, RZ, P0, !PT ;  /* 0x00000005ff077c10 */ /* 0x008fe200087fe4ff */
[----:B-1----:R-:W-:Y:S01]  /*00b0*/  IMAD R0, R8, R9, RZ ;  /* 0x0000000908007224 */ /* 0x002fe200078e02ff */
[----:B------:R0:W-:Y:S03]  /*00c0*/  STL.64 [R1], R8 ;  /* 0x0000000801007387 */ /* 0x0001e60000100a00 */
[----:B------:R-:W-:-:S05]  /*00d0*/  IMAD.HI.U32 R2, R0, -0x33333333, RZ ;  /* 0xcccccccd00027827 */ /* 0x000fca00078e00ff */
[----:B------:R-:W-:Y:S02]  /*00e0*/  SHF.R.U32.HI R3, RZ, 0x3, R2 ;  /* 0x00000003ff037819 */ /* 0x000fe40000011602 */
[----:B------:R-:W-:-:S03]  /*00f0*/  MOV R2, 0x0 ;  /* 0x0000000000027802 */ /* 0x000fc60000000f00 */
[----:B------:R-:W-:-:S03]  /*0100*/  IMAD R0, R3, -0xa, R0 ;  /* 0xfffffff603007824 */ /* 0x000fc600078e0200 */
[----:B------:R-:W1:Y:S02]  /*0110*/  LDC.64 R2, c[0x4][R2] ;  /* 0x0100000002027b82 */ /* 0x000e640000000a00 */
[----:B------:R0:W-:Y:S02]  /*0120*/  STL [R1+0x8], R0 ;  /* 0x0000080001007387 */ /* 0x0001e40000100800 */
[----:B------:R-:W-:-:S07]  /*0130*/  LEPC R20, `(.L_x_0) ;  /* 0x000000001014794e */ /* 0x000fce0000000000 */
[----:B01----:R-:W-:Y:S05]  /*0140*/  CALL.ABS.NOINC R2 ;  /* 0x0000000002007343 */ /* 0x003fea0003c00000 */
.L_x_0:
[----:B------:R-:W-:Y:S05]  /*0150*/  EXIT ;  /* 0x000000000000794d */ /* 0x000fea0003800000 */
.L_x_1:
[----:B------:R-:W-:-:S00]  /*0160*/  BRA `(.L_x_1) ;  /* 0xfffffffc00fc7947 */ /* 0x000fc0000383ffff */
[----:B------:R-:W-:-:S00]  /*0170*/  NOP ;  /* 0x0000000000007918 */ /* 0x000fc00000000000 */
        /* <DEDUP_REMOVED lines=8> */
.L_x_2:


//--------------------- .nv.global.init           --------------------------
	.section	.nv.global.init,"aw",@progbits
.nv.global.init:
	.type		$str,@object
	.size		$str,(.L_0 - $str)
$str:
        /*0000*/ 	.byte	0x47, 0x61, 0x6c, 0x61, 0x78, 0x69, 0x61, 0x3a, 0x20, 0x25, 0x64, 0x2c, 0x20, 0x45, 0x73, 0x74
        /*0010*/ 	.byte	0x72, 0x65, 0x6c, 0x6c, 0x61, 0x3a, 0x20, 0x25, 0x64, 0x2c, 0x20, 0x62, 0x72, 0x69, 0x6c, 0x6c
        /*0020*/ 	.byte	0x6f, 0x3a, 0x20, 0x25, 0x64, 0x0a, 0x00
.L_0:


//--------------------- .nv.shared.reserved.0     --------------------------
	.section	.nv.shared.reserved.0,"aw",@nobits
	.weak		__nv_reservedSMEM_offset_0_alias
	.size		__nv_reservedSMEM_offset_0_alias, 0, 64
	.other		__nv_reservedSMEM_offset_0_alias,@"STO_CUDA_RESERVED_SHARED STV_DEFAULT"
__nv_reservedSMEM_offset_0_alias:
	.zero		0
	.zero		64


//--------------------- .nv.constant0._Z11UniverseSimv --------------------------
	.section	.nv.constant0._Z11UniverseSimv,"a",@progbits
	.sectionflags	@""
	.align	4
.nv.constant0._Z11UniverseSimv:
	.zero		896


//--------------------- SYMBOLS --------------------------

	.type		.nv.reservedSmem.offset0,@object
	.size		.nv.reservedSmem.offset0,0x4
	.type		vprintf,@function
